	.headerflags	@"EF_CUDA_TEXMODE_UNIFIED EF_CUDA_64BIT_ADDRESS EF_CUDA_ACCELERATORS EF_CUDA_SM90 EF_CUDA_VIRTUAL_SM(EF_CUDA_SM90)"
	.elftype	@"ET_EXEC"


//--------------------- .nv.info                  --------------------------
	.section	.nv.info,"",@"SHT_CUDA_INFO"
	.align	4


	//----- nvinfo : EIATTR_REGCOUNT
	.align		4
        /*0000*/ 	.byte	0x04, 0x2f
        /*0002*/ 	.short	(.L_1 - .L_0)
	.align		4
.L_0:
        /*0004*/ 	.word	index@(triton_poi_fused_add_div_linalg_vector_norm_mv_2)
        /*0008*/ 	.word	0x00000014


	//----- nvinfo : EIATTR_MIN_STACK_SIZE
	.align		4
.L_1:
        /*000c*/ 	.byte	0x04, 0x12
        /*000e*/ 	.short	(.L_3 - .L_2)
	.align		4
.L_2:
        /*0010*/ 	.word	index@(triton_poi_fused_add_div_linalg_vector_norm_mv_2)
        /*0014*/ 	.word	0x00000000


	//----- nvinfo : EIATTR_FRAME_SIZE
	.align		4
.L_3:
        /*0018*/ 	.byte	0x04, 0x11
        /*001a*/ 	.short	(.L_5 - .L_4)
	.align		4
.L_4:
        /*001c*/ 	.word	index@(triton_poi_fused_add_div_linalg_vector_norm_mv_2)
        /*0020*/ 	.word	0x00000000


	//----- nvinfo : EIATTR_MIN_STACK_SIZE
	.align		4
.L_5:
        /*0024*/ 	.byte	0x04, 0x12
        /*0026*/ 	.short	(.L_7 - .L_6)
	.align		4
.L_6:
        /*0028*/ 	.word	index@(triton_poi_fused_add_div_linalg_vector_norm_mv_2)
        /*002c*/ 	.word	0x00000000
.L_7:


//--------------------- .nv.info.triton_poi_fused_add_div_linalg_vector_norm_mv_2 --------------------------
	.section	.nv.info.triton_poi_fused_add_div_linalg_vector_norm_mv_2,"",@"SHT_CUDA_INFO"
	.sectionflags	@""
	.align	4


	//----- nvinfo : EIATTR_CUDA_API_VERSION
	.align		4
        /*0000*/ 	.byte	0x04, 0x37
        /*0002*/ 	.short	(.L_9 - .L_8)
.L_8:
        /*0004*/ 	.word	0x0000007c


	//----- nvinfo : EIATTR_KPARAM_INFO
	.align		4
.L_9:
        /*0008*/ 	.byte	0x04, 0x17
        /*000a*/ 	.short	(.L_11 - .L_10)
.L_10:
        /*000c*/ 	.word	0x00000000
        /*0010*/ 	.short	0x0003
        /*0012*/ 	.short	0x0018
        /*0014*/ 	.byte	0x00, 0xf0, 0x11, 0x00


	//----- nvinfo : EIATTR_KPARAM_INFO
	.align		4
.L_11:
        /*0018*/ 	.byte	0x04, 0x17
        /*001a*/ 	.short	(.L_13 - .L_12)
.L_12:
        /*001c*/ 	.word	0x00000000
        /*0020*/ 	.short	0x0002
        /*0022*/ 	.short	0x0010
        /*0024*/ 	.byte	0x00, 0xf4, 0x21, 0x00


	//----- nvinfo : EIATTR_KPARAM_INFO
	.align		4
.L_13:
        /*0028*/ 	.byte	0x04, 0x17
        /*002a*/ 	.short	(.L_15 - .L_14)
.L_14:
        /*002c*/ 	.word	0x00000000
        /*0030*/ 	.short	0x0001
        /*0032*/ 	.short	0x0008
        /*0034*/ 	.byte	0x00, 0xf4, 0x21, 0x00


	//----- nvinfo : EIATTR_KPARAM_INFO
	.align		4
.L_15:
        /*0038*/ 	.byte	0x04, 0x17
        /*003a*/ 	.short	(.L_17 - .L_16)
.L_16:
        /*003c*/ 	.word	0x00000000
        /*0040*/ 	.short	0x0000
        /*0042*/ 	.short	0x0000
        /*0044*/ 	.byte	0x00, 0xf4, 0x21, 0x00


	//----- nvinfo : EIATTR_SPARSE_MMA_MASK
	.align		4
.L_17:
        /*0048*/ 	.byte	0x03, 0x50
        /*004a*/ 	.short	0x0000


	//----- nvinfo : EIATTR_MAXREG_COUNT
	.align		4
        /*004c*/ 	.byte	0x03, 0x1b
        /*004e*/ 	.short	0x00ff


	//----- nvinfo : EIATTR_EXIT_INSTR_OFFSETS
	.align		4
        /*0050*/ 	.byte	0x04, 0x1c
        /*0052*/ 	.short	(.L_19 - .L_18)


	//   ....[0]....
.L_18:
        /*0054*/ 	.word	0x000001f0


	//   ....[1]....
        /*0058*/ 	.word	0x00000210


	//----- nvinfo : EIATTR_REQNTID
	.align		4
.L_19:
        /*005c*/ 	.byte	0x04, 0x10
        /*005e*/ 	.short	(.L_21 - .L_20)
.L_20:
        /*0060*/ 	.word	0x00000020
        /*0064*/ 	.word	0x00000001
        /*0068*/ 	.word	0x00000001


	//----- nvinfo : EIATTR_CBANK_PARAM_SIZE
	.align		4
.L_21:
        /*006c*/ 	.byte	0x03, 0x19
        /*006e*/ 	.short	0x001c


	//----- nvinfo : EIATTR_PARAM_CBANK
	.align		4
        /*0070*/ 	.byte	0x04, 0x0a
        /*0072*/ 	.short	(.L_23 - .L_22)
	.align		4
.L_22:
        /*0074*/ 	.word	index@(.nv.constant0.triton_poi_fused_add_div_linalg_vector_norm_mv_2)
        /*0078*/ 	.short	0x0210
        /*007a*/ 	.short	0x001c


	//----- nvinfo : EIATTR_SW_WAR
	.align		4
.L_23:
        /*007c*/ 	.byte	0x04, 0x36
        /*007e*/ 	.short	(.L_25 - .L_24)
.L_24:
        /*0080*/ 	.word	0x00000008
.L_25:


//--------------------- .nv.callgraph             --------------------------
	.section	.nv.callgraph,"",@"SHT_CUDA_CALLGRAPH"
	.align	4
	.sectionentsize	8
	.align		4
        /*0000*/ 	.word	0x00000000
	.align		4
        /*0004*/ 	.word	0xffffffff
	.align		4
        /*0008*/ 	.word	0x00000000
	.align		4
        /*000c*/ 	.word	0xfffffffe
	.align		4
        /*0010*/ 	.word	0x00000000
	.align		4
        /*0014*/ 	.word	0xfffffffd
	.align		4
        /*0018*/ 	.word	0x00000000
	.align		4
        /*001c*/ 	.word	0xfffffffc


//--------------------- .text.triton_poi_fused_add_div_linalg_vector_norm_mv_2 --------------------------
	.section	.text.triton_poi_fused_add_div_linalg_vector_norm_mv_2,"ax",@progbits
	.align	128
        .global         triton_poi_fused_add_div_linalg_vector_norm_mv_2
        .type           triton_poi_fused_add_div_linalg_vector_norm_mv_2,@function
        .size           triton_poi_fused_add_div_linalg_vector_norm_mv_2,(.L_x_1 - triton_poi_fused_add_div_linalg_vector_norm_mv_2)
        .other          triton_poi_fused_add_div_linalg_vector_norm_mv_2,@"STO_CUDA_ENTRY STV_DEFAULT"
triton_poi_fused_add_div_linalg_vector_norm_mv_2:
.text.triton_poi_fused_add_div_linalg_vector_norm_mv_2:
[----:B------:R-:W0:Y:S02]  /*0000*/  LDC R1, c[0x0][0x28] ;  /* 0x00000a00ff017b82 */ /* 0x000e240000000800 */
[----:B------:R-:W1:Y:S01]  /*0010*/  S2R R14, SR_TID.X ;  /* 0x00000000000e7919 */ /* 0x000e620000002100 */
[----:B------:R-:W2:Y:S01]  /*0020*/  LDC.64 R2, c[0x0][0x210] ;  /* 0x00008400ff027b82 */ /* 0x000ea20000000a00 */
[----:B------:R-:W-:Y:S01]  /*0030*/  HFMA2.MMA R8, -RZ, RZ, 0, 0 ;  /* 0x00000000ff087435 */ /* 0x000fe200000001ff */
[----:B------:R-:W-:Y:S01]  /*0040*/  ULDC.64 UR4, c[0x0][0x208] ;  /* 0x0000820000047ab9 */ /* 0x000fe20000000a00 */
[----:B------:R-:W3:Y:S05]  /*0050*/  S2R R9, SR_CTAID.X ;  /* 0x0000000000097919 */ /* 0x000eea0000002500 */
[----:B------:R-:W4:Y:S01]  /*0060*/  LDC.64 R4, c[0x0][0x218] ;  /* 0x00008600ff047b82 */ /* 0x000f220000000a00 */
[----:B-1----:R-:W-:Y:S01]  /*0070*/  LOP3.LUT R0, R14, 0x3, RZ, 0xc0, !PT ;  /* 0x000000030e007812 */ /* 0x002fe200078ec0ff */
[----:B----4-:R-:W4:Y:S03]  /*0080*/  LDG.E R13, desc[UR4][R4.64+0x4] ;  /* 0x00000404040d7981 */ /* 0x010f26000c1e1900 */
[----:B---3--:R-:W-:Y:S01]  /*0090*/  LEA R9, R9, R0, 0x2 ;  /* 0x0000000009097211 */ /* 0x008fe200078e10ff */
[----:B------:R-:W-:Y:S01]  /*00a0*/  IMAD.MOV.U32 R0, RZ, RZ, RZ ;  /* 0x000000ffff007224 */ /* 0x000fe200078e00ff */
[----:B------:R-:W-:Y:S01]  /*00b0*/  MOV R10, RZ ;  /* 0x000000ff000a7202 */ /* 0x000fe20000000f00 */
[----:B------:R-:W3:Y:S01]  /*00c0*/  LDG.E R11, desc[UR4][R4.64] ;  /* 0x00000004040b7981 */ /* 0x000ee2000c1e1900 */
[----:B------:R-:W-:-:S02]  /*00d0*/  ISETP.GE.AND P0, PT, R9, 0x4, PT ;  /* 0x000000040900780c */ /* 0x000fc40003f06270 */
[----:B------:R-:W-:Y:S01]  /*00e0*/  SHF.L.U32 R7, R9, 0x2, RZ ;  /* 0x0000000209077819 */ /* 0x000fe200000006ff */
[----:B------:R-:W-:Y:S01]  /*00f0*/  IMAD.MOV.U32 R12, RZ, RZ, RZ ;  /* 0x000000ffff0c7224 */ /* 0x000fe200078e00ff */
[----:B------:R-:W5:Y:S03]  /*0100*/  LDG.E R15, desc[UR4][R4.64+0x8] ;  /* 0x00000804040f7981 */ /* 0x000f66000c1e1900 */
[----:B--2---:R-:W-:Y:S01]  /*0110*/  IMAD.WIDE R2, R7, 0x4, R2 ;  /* 0x0000000407027825 */ /* 0x004fe200078e0202 */
[----:B------:R-:W2:Y:S01]  /*0120*/  LDG.E R17, desc[UR4][R4.64+0xc] ;  /* 0x00000c0404117981 */ /* 0x000ea2000c1e1900 */
[----:B------:R-:W1:Y:S04]  /*0130*/  LDC.64 R6, c[0x0][0x220] ;  /* 0x00008800ff067b82 */ /* 0x000e680000000a00 */
[----:B------:R-:W4:Y:S04]  /*0140*/  @!P0 LDG.E.EL R8, desc[UR4][R2.64+0x4] ;  /* 0x0000040402088981 */ /* 0x000f28000c2e1900 */
[----:B------:R-:W3:Y:S04]  /*0150*/  @!P0 LDG.E.EL R0, desc[UR4][R2.64] ;  /* 0x0000000402008981 */ /* 0x000ee8000c2e1900 */
[----:B------:R-:W5:Y:S04]  /*0160*/  @!P0 LDG.E.EL R10, desc[UR4][R2.64+0x8] ;  /* 0x00000804020a8981 */ /* 0x000f68000c2e1900 */
[----:B------:R-:W2:Y:S01]  /*0170*/  @!P0 LDG.E.EL R12, desc[UR4][R2.64+0xc] ;  /* 0x00000c04020c8981 */ /* 0x000ea2000c2e1900 */
[----:B------:R-:W-:-:S04]  /*0180*/  LOP3.LUT P0, RZ, R14, 0x1c, RZ, 0xc0, !PT ;  /* 0x0000001c0eff7812 */ /* 0x000fc8000780c0ff */
[C---:B------:R-:W-:Y:S01]  /*0190*/  ISETP.LT.AND P0, PT, R9.reuse, 0x4, !P0 ;  /* 0x000000040900780c */ /* 0x040fe20004701270 */
[----:B-1----:R-:W-:-:S04]  /*01a0*/  IMAD.WIDE R6, R9, 0x4, R6 ;  /* 0x0000000409067825 */ /* 0x002fc800078e0206 */
[----:B----4-:R-:W-:-:S04]  /*01b0*/  FMUL R8, R13, R8 ;  /* 0x000000080d087220 */ /* 0x010fc80000400000 */
[----:B---3--:R-:W-:-:S04]  /*01c0*/  FFMA R0, R11, R0, R8 ;  /* 0x000000000b007223 */ /* 0x008fc80000000008 */
[----:B-----5:R-:W-:-:S04]  /*01d0*/  FFMA R0, R15, R10, R0 ;  /* 0x0000000a0f007223 */ /* 0x020fc80000000000 */
[----:B--2---:R-:W-:Y:S01]  /*01e0*/  FFMA R17, R17, R12, R0 ;  /* 0x0000000c11117223 */ /* 0x004fe20000000000 */
[----:B------:R-:W-:Y:S06]  /*01f0*/  @!P0 EXIT ;  /* 0x000000000000894d */ /* 0x000fec0003800000 */
[----:B------:R-:W-:Y:S01]  /*0200*/  STG.E desc[UR4][R6.64], R17 ;  /* 0x0000001106007986 */ /* 0x000fe2000c101904 */
[----:B------:R-:W-:Y:S05]  /*0210*/  EXIT ;  /* 0x000000000000794d */ /* 0x000fea0003800000 */
.L_x_0:
[----:B------:R-:W-:-:S00]  /*0220*/  BRA `(.L_x_0) ;  /* 0xfffffffc00fc7947 */ /* 0x000fc0000383ffff */
[----:B------:R-:W-:-:S00]  /*0230*/  NOP ;  /* 0x0000000000007918 */ /* 0x000fc00000000000 */
        /* <DEDUP_REMOVED lines=12> */
.L_x_1:


//--------------------- .nv.constant0.triton_poi_fused_add_div_linalg_vector_norm_mv_2 --------------------------
	.section	.nv.constant0.triton_poi_fused_add_div_linalg_vector_norm_mv_2,"a",@progbits
	.sectionflags	@""
	.align	4
.nv.constant0.triton_poi_fused_add_div_linalg_vector_norm_mv_2:
	.zero		556
